//
// Generated by NVIDIA NVVM Compiler
//
// Compiler Build ID: CL-36424714
// Cuda compilation tools, release 13.0, V13.0.88
// Based on NVVM 20.0.0
//

.version 9.0
.target sm_100
.address_size 64

	// .globl	evaluate
.global .align 4 .b8 precalc_xorwow_matrix[102400];
.global .align 4 .b8 precalc_xorwow_offset_matrix[102400];
.global .align 4 .b8 mrg32k3aM1[2304];
.global .align 4 .b8 mrg32k3aM2[2304];
.global .align 4 .b8 mrg32k3aM1SubSeq[2016];
.global .align 4 .b8 mrg32k3aM2SubSeq[2016];
.global .align 4 .b8 mrg32k3aM1Seq[2304];
.global .align 4 .b8 mrg32k3aM2Seq[2304];
.const .align 8 .b8 __cr_lgamma_table[72];

.visible .entry evaluate(
	.param .u64 .ptr .align 1 evaluate_param_0,
	.param .u64 .ptr .align 1 evaluate_param_1,
	.param .u64 .ptr .align 1 evaluate_param_2,
	.param .u64 .ptr .align 1 evaluate_param_3
)
{
	.reg .pred 	%p<7>;
	.reg .b32 	%r<17>;
	.reg .b64 	%rd<14>;

	ld.param.u64 	%rd5, [evaluate_param_0];
	ld.param.u64 	%rd6, [evaluate_param_1];
	ld.param.u64 	%rd7, [evaluate_param_2];
	ld.param.u64 	%rd8, [evaluate_param_3];
	mov.u32 	%r6, %ctaid.x;
	mov.u32 	%r1, %ntid.x;
	mov.u32 	%r7, %tid.x;
	mad.lo.s32 	%r16, %r6, %r1, %r7;
	setp.gt.s32 	%p1, %r16, 0;
	@%p1 bra 	$L__BB0_6;
	mov.u32 	%r8, %nctaid.x;
	mul.lo.s32 	%r3, %r1, %r8;
	cvta.to.global.u64 	%rd1, %rd5;
	cvta.to.global.u64 	%rd2, %rd6;
	cvta.to.global.u64 	%rd3, %rd7;
	cvta.to.global.u64 	%rd4, %rd8;
$L__BB0_2:
	mul.wide.s32 	%rd9, %r16, 4;
	add.s64 	%rd10, %rd1, %rd9;
	ld.global.u32 	%r9, [%rd10];
	and.b32  	%r10, %r9, 1;
	setp.eq.b32 	%p2, %r10, 1;
	not.pred 	%p3, %p2;
	@%p3 bra 	$L__BB0_5;
	ld.global.u32 	%r11, [%rd4];
	and.b32  	%r12, %r11, 1;
	setp.eq.b32 	%p4, %r12, 1;
	not.pred 	%p5, %p4;
	@%p5 bra 	$L__BB0_5;
	add.s64 	%rd12, %rd2, %rd9;
	ld.global.u32 	%r13, [%rd12];
	add.s64 	%rd13, %rd3, %rd9;
	neg.s32 	%r14, %r13;
	atom.global.add.u32 	%r15, [%rd13], %r14;
$L__BB0_5:
	add.s32 	%r16, %r16, %r3;
	setp.lt.s32 	%p6, %r16, 1;
	@%p6 bra 	$L__BB0_2;
$L__BB0_6:
	ret;

}


// ===== COMPILED SASS (sm_100) =====

	.target	sm_100

	.elftype	@"ET_EXEC"


//--------------------- .note.nv.tkinfo           --------------------------
	.section	.note.nv.tkinfo,"",@"SHT_NOTE"
	.sectionflags	@"SHF_NOTE_NV_TKINFO"
	.tkinfo
        /*0018*/ 	.word	0x00000002
        /*0030*/ 	.string	""
        /*0030*/ 	.string	"ptxas"
        /*0030*/ 	.string	"Cuda compilation tools, release 13.0, V13.0.88"
        /*0030*/ 	.string	"Build cuda_13.0.r13.0/compiler.36424714_0"
        /*0030*/ 	.string	"-arch sm_100 -m 64 "



//--------------------- .note.nv.cuinfo           --------------------------
	.section	.note.nv.cuinfo,"",@"SHT_NOTE"
	.sectionflags	@"SHF_NOTE_NV_CUINFO"
        /*0018*/ 	.short	0x0002
        /*001a*/ 	.short	0x0064
        /*001c*/ 	.short	0x0082
	.zero		2


//--------------------- .nv.info                  --------------------------
	.section	.nv.info,"",@"SHT_CUDA_INFO"
	.align	4


	//----- nvinfo : EIATTR_REGCOUNT
	.align		4
        /*0000*/ 	.byte	0x04, 0x2f
        /*0002*/ 	.short	(.L_10 - .L_9)
	.align		4
.L_9:
        /*0004*/ 	.word	index@(evaluate)
        /*0008*/ 	.word	0x00000012


	//----- nvinfo : EIATTR_FRAME_SIZE
	.align		4
.L_10:
        /*000c*/ 	.byte	0x04, 0x11
        /*000e*/ 	.short	(.L_12 - .L_11)
	.align		4
.L_11:
        /*0010*/ 	.word	index@(evaluate)
        /*0014*/ 	.word	0x00000000


	//----- nvinfo : EIATTR_MIN_STACK_SIZE
	.align		4
.L_12:
        /*0018*/ 	.byte	0x04, 0x12
        /*001a*/ 	.short	(.L_14 - .L_13)
	.align		4
.L_13:
        /*001c*/ 	.word	index@(evaluate)
        /*0020*/ 	.word	0x00000000
.L_14:


//--------------------- .nv.compat                --------------------------
	.section	.nv.compat,"",@"SHT_CUDA_COMPAT_INFO"
	.align	4
        /*0000*/ 	.byte	0x02, 0x09, 0x00, 0x00, 0x02, 0x02, 0x01, 0x00, 0x02, 0x05, 0x05, 0x00, 0x03, 0x07, 0x01, 0x01
        /*0010*/ 	.byte	0x02, 0x03, 0x00, 0x00, 0x02, 0x06, 0x01, 0x00, 0x04, 0x0b, 0x08, 0x00, 0x09, 0x00, 0x00, 0x00
        /*0020*/ 	.byte	0x00, 0x00, 0x00, 0x00


//--------------------- .nv.info.evaluate         --------------------------
	.section	.nv.info.evaluate,"",@"SHT_CUDA_INFO"
	.sectionflags	@""
	.align	4


	//----- nvinfo : EIATTR_CUDA_API_VERSION
	.align		4
        /*0000*/ 	.byte	0x04, 0x37
        /*0002*/ 	.short	(.L_16 - .L_15)
.L_15:
        /*0004*/ 	.word	0x00000082


	//----- nvinfo : EIATTR_KPARAM_INFO
	.align		4
.L_16:
        /*0008*/ 	.byte	0x04, 0x17
        /*000a*/ 	.short	(.L_18 - .L_17)
.L_17:
        /*000c*/ 	.word	0x00000000
        /*0010*/ 	.short	0x0003
        /*0012*/ 	.short	0x0018
        /*0014*/ 	.byte	0x00, 0xf5, 0x21, 0x00


	//----- nvinfo : EIATTR_KPARAM_INFO
	.align		4
.L_18:
        /*0018*/ 	.byte	0x04, 0x17
        /*001a*/ 	.short	(.L_20 - .L_19)
.L_19:
        /*001c*/ 	.word	0x00000000
        /*0020*/ 	.short	0x0002
        /*0022*/ 	.short	0x0010
        /*0024*/ 	.byte	0x00, 0xf5, 0x21, 0x00


	//----- nvinfo : EIATTR_KPARAM_INFO
	.align		4
.L_20:
        /*0028*/ 	.byte	0x04, 0x17
        /*002a*/ 	.short	(.L_22 - .L_21)
.L_21:
        /*002c*/ 	.word	0x00000000
        /*0030*/ 	.short	0x0001
        /*0032*/ 	.short	0x0008
        /*0034*/ 	.byte	0x00, 0xf5, 0x21, 0x00


	//----- nvinfo : EIATTR_KPARAM_INFO
	.align		4
.L_22:
        /*0038*/ 	.byte	0x04, 0x17
        /*003a*/ 	.short	(.L_24 - .L_23)
.L_23:
        /*003c*/ 	.word	0x00000000
        /*0040*/ 	.short	0x0000
        /*0042*/ 	.short	0x0000
        /*0044*/ 	.byte	0x00, 0xf5, 0x21, 0x00


	//----- nvinfo : EIATTR_SPARSE_MMA_MASK
	.align		4
.L_24:
        /*0048*/ 	.byte	0x03, 0x50
        /*004a*/ 	.short	0x0000


	//----- nvinfo : EIATTR_MAXREG_COUNT
	.align		4
        /*004c*/ 	.byte	0x03, 0x1b
        /*004e*/ 	.short	0x00ff


	//----- nvinfo : EIATTR_MERCURY_ISA_VERSION
	.align		4
        /*0050*/ 	.byte	0x03, 0x5f
        /*0052*/ 	.short	0x0101


	//----- nvinfo : EIATTR_VRC_CTA_INIT_COUNT
	.align		4
        /*0054*/ 	.byte	0x02, 0x4a
	.zero		1
	.zero		1


	//----- nvinfo : EIATTR_EXIT_INSTR_OFFSETS
	.align		4
        /*0058*/ 	.byte	0x04, 0x1c
        /*005a*/ 	.short	(.L_26 - .L_25)


	//   ....[0]....
.L_25:
        /*005c*/ 	.word	0x00000060


	//   ....[1]....
        /*0060*/ 	.word	0x00000220


	//----- nvinfo : EIATTR_CRS_STACK_SIZE
	.align		4
.L_26:
        /*0064*/ 	.byte	0x04, 0x1e
        /*0066*/ 	.short	(.L_28 - .L_27)
.L_27:
        /*0068*/ 	.word	0x00000000


	//----- nvinfo : EIATTR_CBANK_PARAM_SIZE
	.align		4
.L_28:
        /*006c*/ 	.byte	0x03, 0x19
        /*006e*/ 	.short	0x0020


	//----- nvinfo : EIATTR_PARAM_CBANK
	.align		4
        /*0070*/ 	.byte	0x04, 0x0a
        /*0072*/ 	.short	(.L_30 - .L_29)
	.align		4
.L_29:
        /*0074*/ 	.word	index@(.nv.constant0.evaluate)
        /*0078*/ 	.short	0x0380
        /*007a*/ 	.short	0x0020


	//----- nvinfo : EIATTR_SW_WAR
	.align		4
.L_30:
        /*007c*/ 	.byte	0x04, 0x36
        /*007e*/ 	.short	(.L_32 - .L_31)
.L_31:
        /*0080*/ 	.word	0x00000008
.L_32:


//--------------------- .nv.callgraph             --------------------------
	.section	.nv.callgraph,"",@"SHT_CUDA_CALLGRAPH"
	.align	4
	.sectionentsize	8
	.align		4
        /*0000*/ 	.word	0x00000000
	.align		4
        /*0004*/ 	.word	0xffffffff
	.align		4
        /*0008*/ 	.word	0x00000000
	.align		4
        /*000c*/ 	.word	0xfffffffe
	.align		4
        /*0010*/ 	.word	0x00000000
	.align		4
        /*0014*/ 	.word	0xfffffffd
	.align		4
        /*0018*/ 	.word	0x00000000
	.align		4
        /*001c*/ 	.word	0xfffffffc


//--------------------- .nv.constant4             --------------------------
	.section	.nv.constant4,"a",@progbits
	.align	8
	.align		8
.nv.constant4:
        /*0000*/ 	.dword	precalc_xorwow_matrix
	.align		8
        /*0008*/ 	.dword	precalc_xorwow_offset_matrix
	.align		8
        /*0010*/ 	.dword	mrg32k3aM1
	.align		8
        /*0018*/ 	.dword	mrg32k3aM2
	.align		8
        /*0020*/ 	.dword	mrg32k3aM1SubSeq
	.align		8
        /*0028*/ 	.dword	mrg32k3aM2SubSeq
	.align		8
        /*0030*/ 	.dword	mrg32k3aM1Seq
	.align		8
        /*0038*/ 	.dword	mrg32k3aM2Seq


//--------------------- .nv.constant3             --------------------------
	.section	.nv.constant3,"a",@progbits
	.align	8
.nv.constant3:
	.type		__cr_lgamma_table,@object
	.size		__cr_lgamma_table,(.L_8 - __cr_lgamma_table)
__cr_lgamma_table:
        /*0000*/ 	.byte	0x00, 0x00, 0x00, 0x00, 0x00, 0x00, 0x00, 0x00, 0x00, 0x00, 0x00, 0x00, 0x00, 0x00, 0x00, 0x00
        /*0010*/ 	.byte	0xef, 0x39, 0xfa, 0xfe, 0x42, 0x2e, 0xe6, 0x3f, 0x02, 0x20, 0x2a, 0xfa, 0x0b, 0xab, 0xfc, 0x3f
        /*0020*/ 	.byte	0xf9, 0x2c, 0x92, 0x7c, 0xa7, 0x6c, 0x09, 0x40, 0xc9, 0x79, 0x44, 0x3c, 0x64, 0x26, 0x13, 0x40
        /*0030*/ 	.byte	0xca, 0x01, 0xcf, 0x3a, 0x27, 0x51, 0x1a, 0x40, 0x30, 0xcc, 0x2d, 0xf3, 0xe1, 0x0c, 0x21, 0x40
        /*0040*/ 	.byte	0x0d, 0xb7, 0xfc, 0x82, 0x8e, 0x35, 0x25, 0x40
.L_8:


//--------------------- .text.evaluate            --------------------------
	.section	.text.evaluate,"ax",@progbits
	.align	128
        .global         evaluate
        .type           evaluate,@function
        .size           evaluate,(.L_x_4 - evaluate)
        .other          evaluate,@"STO_CUDA_ENTRY STV_DEFAULT"
evaluate:
.text.evaluate:
[----:B------:R-:W-:Y:S01]  /*0000*/  LDC R1, c[0x0][0x37c] ;  /* 0x0000df00ff017b82 */ /* 0x000fe20000000800 */
[----:B------:R-:W0:Y:S07]  /*0010*/  S2R R0, SR_TID.X ;  /* 0x0000000000007919 */ /* 0x000e2e0000002100 */
[----:B------:R-:W0:Y:S08]  /*0020*/  S2UR UR4, SR_CTAID.X ;  /* 0x00000000000479c3 */ /* 0x000e300000002500 */
[----:B------:R-:W0:Y:S02]  /*0030*/  LDC R13, c[0x0][0x360] ;  /* 0x0000d800ff0d7b82 */ /* 0x000e240000000800 */
[----:B0-----:R-:W-:-:S05]  /*0040*/  IMAD R0, R13, UR4, R0 ;  /* 0x000000040d007c24 */ /* 0x001fca000f8e0200 */
[----:B------:R-:W-:-:S13]  /*0050*/  ISETP.GT.AND P0, PT, R0, RZ, PT ;  /* 0x000000ff0000720c */ /* 0x000fda0003f04270 */
[----:B------:R-:W-:Y:S05]  /*0060*/  @P0 EXIT ;  /* 0x000000000000094d */ /* 0x000fea0003800000 */
[----:B------:R-:W0:Y:S01]  /*0070*/  LDC.64 R2, c[0x0][0x380] ;  /* 0x0000e000ff027b82 */ /* 0x000e220000000a00 */
[----:B------:R-:W1:Y:S01]  /*0080*/  LDCU UR4, c[0x0][0x370] ;  /* 0x00006e00ff0477ac */ /* 0x000e620008000800 */
[----:B------:R-:W2:Y:S06]  /*0090*/  LDCU.64 UR6, c[0x0][0x358] ;  /* 0x00006b00ff0677ac */ /* 0x000eac0008000a00 */
[----:B------:R-:W3:Y:S08]  /*00a0*/  LDC.64 R4, c[0x0][0x388] ;  /* 0x0000e200ff047b82 */ /* 0x000ef00000000a00 */
[----:B------:R-:W4:Y:S01]  /*00b0*/  LDC.64 R6, c[0x0][0x390] ;  /* 0x0000e400ff067b82 */ /* 0x000f220000000a00 */
[----:B-1----:R-:W-:-:S07]  /*00c0*/  IMAD R13, R13, UR4, RZ ;  /* 0x000000040d0d7c24 */ /* 0x002fce000f8e02ff */
.L_x_2:
[----:B0-----:R-:W-:-:S06]  /*00d0*/  IMAD.WIDE R8, R0, 0x4, R2 ;  /* 0x0000000400087825 */ /* 0x001fcc00078e0202 */
[----:B--2---:R-:W2:Y:S01]  /*00e0*/  LDG.E R8, desc[UR6][R8.64] ;  /* 0x0000000608087981 */ /* 0x004ea2000c1e1900 */
[----:B------:R-:W-:Y:S01]  /*00f0*/  IMAD.MOV.U32 R11, RZ, RZ, R0 ;  /* 0x000000ffff0b7224 */ /* 0x000fe200078e0000 */
[----:B------:R-:W-:Y:S01]  /*0100*/  IADD3 R0, PT, PT, R13, R0, RZ ;  /* 0x000000000d007210 */ /* 0x000fe20007ffe0ff */
[----:B------:R-:W-:Y:S03]  /*0110*/  BSSY.RECONVERGENT B0, `(.L_x_0) ;  /* 0x000000f000007945 */ /* 0x000fe60003800200 */
[----:B------:R-:W-:Y:S02]  /*0120*/  ISETP.GE.AND P0, PT, R0, 0x1, PT ;  /* 0x000000010000780c */ /* 0x000fe40003f06270 */
[----:B--2---:R-:W-:-:S04]  /*0130*/  LOP3.LUT R10, R8, 0x1, RZ, 0xc0, !PT ;  /* 0x00000001080a7812 */ /* 0x004fc800078ec0ff */
[----:B------:R-:W-:-:S13]  /*0140*/  ISETP.NE.U32.AND P1, PT, R10, 0x1, PT ;  /* 0x000000010a00780c */ /* 0x000fda0003f25070 */
[----:B------:R-:W-:Y:S05]  /*0150*/  @P1 BRA `(.L_x_1) ;  /* 0x0000000000281947 */ /* 0x000fea0003800000 */
[----:B------:R-:W0:Y:S02]  /*0160*/  LDC.64 R8, c[0x0][0x398] ;  /* 0x0000e600ff087b82 */ /* 0x000e240000000a00 */
[----:B0-----:R-:W2:Y:S02]  /*0170*/  LDG.E R8, desc[UR6][R8.64] ;  /* 0x0000000608087981 */ /* 0x001ea4000c1e1900 */
[----:B--2---:R-:W-:-:S04]  /*0180*/  LOP3.LUT R10, R8, 0x1, RZ, 0xc0, !PT ;  /* 0x00000001080a7812 */ /* 0x004fc800078ec0ff */
[----:B------:R-:W-:-:S13]  /*0190*/  ISETP.NE.U32.AND P1, PT, R10, 0x1, PT ;  /* 0x000000010a00780c */ /* 0x000fda0003f25070 */
[----:B------:R-:W-:Y:S05]  /*01a0*/  @P1 BRA `(.L_x_1) ;  /* 0x0000000000141947 */ /* 0x000fea0003800000 */
[----:B---3--:R-:W-:-:S06]  /*01b0*/  IMAD.WIDE R8, R11, 0x4, R4 ;  /* 0x000000040b087825 */ /* 0x008fcc00078e0204 */
[----:B------:R-:W2:Y:S01]  /*01c0*/  LDG.E R8, desc[UR6][R8.64] ;  /* 0x0000000608087981 */ /* 0x000ea2000c1e1900 */
[----:B----4-:R-:W-:-:S04]  /*01d0*/  IMAD.WIDE R10, R11, 0x4, R6 ;  /* 0x000000040b0a7825 */ /* 0x010fc800078e0206 */
[----:B--2---:R-:W-:-:S05]  /*01e0*/  IMAD.MOV R15, RZ, RZ, -R8 ;  /* 0x000000ffff0f7224 */ /* 0x004fca00078e0a08 */
[----:B------:R0:W-:Y:S02]  /*01f0*/  REDG.E.ADD.STRONG.GPU desc[UR6][R10.64], R15 ;  /* 0x0000000f0a00798e */ /* 0x0001e4000c12e106 */
.L_x_1:
[----:B------:R-:W-:Y:S05]  /*0200*/  BSYNC.RECONVERGENT B0 ;  /* 0x0000000000007941 */ /* 0x000fea0003800200 */
.L_x_0:
[----:B------:R-:W-:Y:S05]  /*0210*/  @!P0 BRA `(.L_x_2) ;  /* 0xfffffffc00ac8947 */ /* 0x000fea000383ffff */
[----:B------:R-:W-:Y:S05]  /*0220*/  EXIT ;  /* 0x000000000000794d */ /* 0x000fea0003800000 */
.L_x_3:
[----:B------:R-:W-:-:S00]  /*0230*/  BRA `(.L_x_3) ;  /* 0xfffffffc00fc7947 */ /* 0x000fc0000383ffff */
[----:B------:R-:W-:-:S00]  /*0240*/  NOP ;  /* 0x0000000000007918 */ /* 0x000fc00000000000 */
        /* <DEDUP_REMOVED lines=11> */
.L_x_4:


//--------------------- .nv.global.init           --------------------------
	.section	.nv.global.init,"aw",@progbits
	.align	4
.nv.global.init:
	.type		mrg32k3aM1SubSeq,@object
	.size		mrg32k3aM1SubSeq,(mrg32k3aM2SubSeq - mrg32k3aM1SubSeq)
mrg32k3aM1SubSeq:
        /*0000*/ 	.byte	0x0b, 0xcc, 0xee, 0x04, 0x73, 0x29, 0x8b, 0x6f, 0xf6, 0x53, 0x03, 0xf6, 0x23, 0xf6, 0xea, 0xda
        /* <DEDUP_REMOVED lines=125> */
	.type		mrg32k3aM2SubSeq,@object
	.size		mrg32k3aM2SubSeq,(mrg32k3aM1 - mrg32k3aM2SubSeq)
mrg32k3aM2SubSeq:
        /* <DEDUP_REMOVED lines=126> */
	.type		mrg32k3aM1,@object
	.size		mrg32k3aM1,(mrg32k3aM1Seq - mrg32k3aM1)
mrg32k3aM1:
        /* <DEDUP_REMOVED lines=144> */
	.type		mrg32k3aM1Seq,@object
	.size		mrg32k3aM1Seq,(mrg32k3aM2 - mrg32k3aM1Seq)
mrg32k3aM1Seq:
        /* <DEDUP_REMOVED lines=144> */
	.type		mrg32k3aM2,@object
	.size		mrg32k3aM2,(mrg32k3aM2Seq - mrg32k3aM2)
mrg32k3aM2:
        /* <DEDUP_REMOVED lines=144> */
	.type		mrg32k3aM2Seq,@object
	.size		mrg32k3aM2Seq,(precalc_xorwow_matrix - mrg32k3aM2Seq)
mrg32k3aM2Seq:
        /* <DEDUP_REMOVED lines=144> */
	.type		precalc_xorwow_matrix,@object
	.size		precalc_xorwow_matrix,(precalc_xorwow_offset_matrix - precalc_xorwow_matrix)
precalc_xorwow_matrix:
        /* <DEDUP_REMOVED lines=6400> */
	.type		precalc_xorwow_offset_matrix,@object
	.size		precalc_xorwow_offset_matrix,(.L_1 - precalc_xorwow_offset_matrix)
precalc_xorwow_offset_matrix:
        /* <DEDUP_REMOVED lines=6400> */
.L_1:


//--------------------- .nv.shared.reserved.0     --------------------------
	.section	.nv.shared.reserved.0,"aw",@nobits
	.weak		__nv_reservedSMEM_offset_0_alias
	.size		__nv_reservedSMEM_offset_0_alias, 0, 64
	.other		__nv_reservedSMEM_offset_0_alias,@"STO_CUDA_RESERVED_SHARED STV_DEFAULT"
__nv_reservedSMEM_offset_0_alias:
	.zero		0
	.zero		64


//--------------------- .nv.constant0.evaluate    --------------------------
	.section	.nv.constant0.evaluate,"a",@progbits
	.sectionflags	@""
	.align	4
.nv.constant0.evaluate:
	.zero		928


//--------------------- SYMBOLS --------------------------

	.type		.nv.reservedSmem.offset0,@object
	.size		.nv.reservedSmem.offset0,0x4
